//
// Generated by NVIDIA NVVM Compiler
//
// Compiler Build ID: CL-36424714
// Cuda compilation tools, release 13.0, V13.0.88
// Based on NVVM 20.0.0
//

.version 9.0
.target sm_100
.address_size 64

	// .globl	_Z21cooperative_group_sumPfS_i
// _ZZ14blockReduceSumfE12warp_results has been demoted

.visible .entry _Z21cooperative_group_sumPfS_i(
	.param .u64 .ptr .align 1 _Z21cooperative_group_sumPfS_i_param_0,
	.param .u64 .ptr .align 1 _Z21cooperative_group_sumPfS_i_param_1,
	.param .u32 _Z21cooperative_group_sumPfS_i_param_2
)
{
	.reg .pred 	%p<16>;
	.reg .b32 	%r<40>;
	.reg .b32 	%f<31>;
	.reg .b64 	%rd<9>;
	// demoted variable
	.shared .align 4 .b8 _ZZ14blockReduceSumfE12warp_results[128];
	ld.param.u64 	%rd1, [_Z21cooperative_group_sumPfS_i_param_0];
	ld.param.u64 	%rd2, [_Z21cooperative_group_sumPfS_i_param_1];
	ld.param.u32 	%r7, [_Z21cooperative_group_sumPfS_i_param_2];
	mov.u32 	%r8, %tid.x;
	mov.u32 	%r9, %tid.y;
	mov.u32 	%r10, %tid.z;
	mov.u32 	%r1, %ntid.x;
	mov.u32 	%r11, %ntid.y;
	mad.lo.s32 	%r12, %r10, %r11, %r9;
	mad.lo.s32 	%r2, %r12, %r1, %r8;
	mov.u32 	%r3, %ctaid.x;
	mad.lo.s32 	%r4, %r3, %r1, %r2;
	setp.ge.u32 	%p1, %r4, %r7;
	mov.f32 	%f28, 0f00000000;
	@%p1 bra 	$L__BB0_2;
	cvta.to.global.u64 	%rd3, %rd1;
	mul.wide.u32 	%rd4, %r4, 4;
	add.s64 	%rd5, %rd3, %rd4;
	ld.global.f32 	%f28, [%rd5];
$L__BB0_2:
	shl.b32 	%r5, %r2, 11;
	mov.b32 	%r13, %f28;
	shfl.sync.down.b32	%r14|%p2, %r13, 16, 31, -1;
	mov.b32 	%f9, %r14;
	add.f32 	%f10, %f28, %f9;
	mov.b32 	%r15, %f10;
	shfl.sync.down.b32	%r16|%p3, %r15, 8, 31, -1;
	mov.b32 	%f11, %r16;
	add.f32 	%f12, %f10, %f11;
	mov.b32 	%r17, %f12;
	shfl.sync.down.b32	%r18|%p4, %r17, 4, 31, -1;
	mov.b32 	%f13, %r18;
	add.f32 	%f14, %f12, %f13;
	mov.b32 	%r19, %f14;
	shfl.sync.down.b32	%r20|%p5, %r19, 2, 31, -1;
	mov.b32 	%f15, %r20;
	add.f32 	%f16, %f14, %f15;
	mov.b32 	%r21, %f16;
	shfl.sync.down.b32	%r22|%p6, %r21, 1, 31, -1;
	mov.b32 	%f17, %r22;
	add.f32 	%f30, %f16, %f17;
	and.b32  	%r6, %r2, 31;
	setp.ne.s32 	%p7, %r6, 0;
	@%p7 bra 	$L__BB0_4;
	shr.u32 	%r23, %r5, 14;
	mov.u32 	%r24, _ZZ14blockReduceSumfE12warp_results;
	add.s32 	%r25, %r24, %r23;
	st.shared.f32 	[%r25], %f30;
$L__BB0_4:
	barrier.sync 	0;
	setp.gt.u32 	%p8, %r5, 65535;
	@%p8 bra 	$L__BB0_8;
	shr.u32 	%r26, %r1, 5;
	setp.ge.u32 	%p9, %r6, %r26;
	mov.f32 	%f29, 0f00000000;
	@%p9 bra 	$L__BB0_7;
	shl.b32 	%r27, %r6, 2;
	mov.u32 	%r28, _ZZ14blockReduceSumfE12warp_results;
	add.s32 	%r29, %r28, %r27;
	ld.shared.f32 	%f29, [%r29];
$L__BB0_7:
	mov.b32 	%r30, %f29;
	shfl.sync.down.b32	%r31|%p10, %r30, 16, 31, -1;
	mov.b32 	%f19, %r31;
	add.f32 	%f20, %f29, %f19;
	mov.b32 	%r32, %f20;
	shfl.sync.down.b32	%r33|%p11, %r32, 8, 31, -1;
	mov.b32 	%f21, %r33;
	add.f32 	%f22, %f20, %f21;
	mov.b32 	%r34, %f22;
	shfl.sync.down.b32	%r35|%p12, %r34, 4, 31, -1;
	mov.b32 	%f23, %r35;
	add.f32 	%f24, %f22, %f23;
	mov.b32 	%r36, %f24;
	shfl.sync.down.b32	%r37|%p13, %r36, 2, 31, -1;
	mov.b32 	%f25, %r37;
	add.f32 	%f26, %f24, %f25;
	mov.b32 	%r38, %f26;
	shfl.sync.down.b32	%r39|%p14, %r38, 1, 31, -1;
	mov.b32 	%f27, %r39;
	add.f32 	%f30, %f26, %f27;
$L__BB0_8:
	setp.ne.s32 	%p15, %r2, 0;
	@%p15 bra 	$L__BB0_10;
	cvta.to.global.u64 	%rd6, %rd2;
	mul.wide.u32 	%rd7, %r3, 4;
	add.s64 	%rd8, %rd6, %rd7;
	st.global.f32 	[%rd8], %f30;
$L__BB0_10:
	ret;

}


// ===== COMPILED SASS (sm_100) =====

	.target	sm_100

	.elftype	@"ET_EXEC"


//--------------------- .note.nv.tkinfo           --------------------------
	.section	.note.nv.tkinfo,"",@"SHT_NOTE"
	.sectionflags	@"SHF_NOTE_NV_TKINFO"
	.tkinfo
        /*0018*/ 	.word	0x00000002
        /*0030*/ 	.string	""
        /*0030*/ 	.string	"ptxas"
        /*0030*/ 	.string	"Cuda compilation tools, release 13.0, V13.0.88"
        /*0030*/ 	.string	"Build cuda_13.0.r13.0/compiler.36424714_0"
        /*0030*/ 	.string	"-arch sm_100 -m 64 "



//--------------------- .note.nv.cuinfo           --------------------------
	.section	.note.nv.cuinfo,"",@"SHT_NOTE"
	.sectionflags	@"SHF_NOTE_NV_CUINFO"
        /*0018*/ 	.short	0x0002
        /*001a*/ 	.short	0x0064
        /*001c*/ 	.short	0x0082
	.zero		2


//--------------------- .nv.info                  --------------------------
	.section	.nv.info,"",@"SHT_CUDA_INFO"
	.align	4


	//----- nvinfo : EIATTR_REGCOUNT
	.align		4
        /*0000*/ 	.byte	0x04, 0x2f
        /*0002*/ 	.short	(.L_1 - .L_0)
	.align		4
.L_0:
        /*0004*/ 	.word	index@(_Z21cooperative_group_sumPfS_i)
        /*0008*/ 	.word	0x00000010


	//----- nvinfo : EIATTR_FRAME_SIZE
	.align		4
.L_1:
        /*000c*/ 	.byte	0x04, 0x11
        /*000e*/ 	.short	(.L_3 - .L_2)
	.align		4
.L_2:
        /*0010*/ 	.word	index@(_Z21cooperative_group_sumPfS_i)
        /*0014*/ 	.word	0x00000000


	//----- nvinfo : EIATTR_MIN_STACK_SIZE
	.align		4
.L_3:
        /*0018*/ 	.byte	0x04, 0x12
        /*001a*/ 	.short	(.L_5 - .L_4)
	.align		4
.L_4:
        /*001c*/ 	.word	index@(_Z21cooperative_group_sumPfS_i)
        /*0020*/ 	.word	0x00000000
.L_5:


//--------------------- .nv.compat                --------------------------
	.section	.nv.compat,"",@"SHT_CUDA_COMPAT_INFO"
	.align	4
        /*0000*/ 	.byte	0x02, 0x09, 0x00, 0x00, 0x02, 0x02, 0x01, 0x00, 0x02, 0x05, 0x05, 0x00, 0x03, 0x07, 0x01, 0x01
        /*0010*/ 	.byte	0x02, 0x03, 0x00, 0x00, 0x02, 0x06, 0x01, 0x00, 0x04, 0x0b, 0x08, 0x00, 0x09, 0x00, 0x00, 0x00
        /*0020*/ 	.byte	0x00, 0x00, 0x00, 0x00


//--------------------- .nv.info._Z21cooperative_group_sumPfS_i --------------------------
	.section	.nv.info._Z21cooperative_group_sumPfS_i,"",@"SHT_CUDA_INFO"
	.sectionflags	@""
	.align	4


	//----- nvinfo : EIATTR_CUDA_API_VERSION
	.align		4
        /*0000*/ 	.byte	0x04, 0x37
        /*0002*/ 	.short	(.L_7 - .L_6)
.L_6:
        /*0004*/ 	.word	0x00000082


	//----- nvinfo : EIATTR_KPARAM_INFO
	.align		4
.L_7:
        /*0008*/ 	.byte	0x04, 0x17
        /*000a*/ 	.short	(.L_9 - .L_8)
.L_8:
        /*000c*/ 	.word	0x00000000
        /*0010*/ 	.short	0x0002
        /*0012*/ 	.short	0x0010
        /*0014*/ 	.byte	0x00, 0xf0, 0x11, 0x00


	//----- nvinfo : EIATTR_KPARAM_INFO
	.align		4
.L_9:
        /*0018*/ 	.byte	0x04, 0x17
        /*001a*/ 	.short	(.L_11 - .L_10)
.L_10:
        /*001c*/ 	.word	0x00000000
        /*0020*/ 	.short	0x0001
        /*0022*/ 	.short	0x0008
        /*0024*/ 	.byte	0x00, 0xf5, 0x21, 0x00


	//----- nvinfo : EIATTR_KPARAM_INFO
	.align		4
.L_11:
        /*0028*/ 	.byte	0x04, 0x17
        /*002a*/ 	.short	(.L_13 - .L_12)
.L_12:
        /*002c*/ 	.word	0x00000000
        /*0030*/ 	.short	0x0000
        /*0032*/ 	.short	0x0000
        /*0034*/ 	.byte	0x00, 0xf5, 0x21, 0x00


	//----- nvinfo : EIATTR_SPARSE_MMA_MASK
	.align		4
.L_13:
        /*0038*/ 	.byte	0x03, 0x50
        /*003a*/ 	.short	0x0000


	//----- nvinfo : EIATTR_MAXREG_COUNT
	.align		4
        /*003c*/ 	.byte	0x03, 0x1b
        /*003e*/ 	.short	0x00ff


	//----- nvinfo : EIATTR_NUM_BARRIERS
	.align		4
        /*0040*/ 	.byte	0x02, 0x4c
        /*0042*/ 	.byte	0x01
	.zero		1


	//----- nvinfo : EIATTR_MERCURY_ISA_VERSION
	.align		4
        /*0044*/ 	.byte	0x03, 0x5f
        /*0046*/ 	.short	0x0101


	//----- nvinfo : EIATTR_COOP_GROUP_MASK_REGIDS
	.align		4
        /*0048*/ 	.byte	0x04, 0x29
        /*004a*/ 	.short	(.L_15 - .L_14)


	//   ....[0]....
.L_14:
        /*004c*/ 	.word	0xffffffff


	//   ....[1]....
        /*0050*/ 	.word	0xffffffff


	//   ....[2]....
        /*0054*/ 	.word	0xffffffff


	//   ....[3]....
        /*0058*/ 	.word	0xffffffff


	//   ....[4]....
        /*005c*/ 	.word	0xffffffff


	//   ....[5]....
        /*0060*/ 	.word	0xffffffff


	//   ....[6]....
        /*0064*/ 	.word	0xffffffff


	//   ....[7]....
        /*0068*/ 	.word	0xffffffff


	//   ....[8]....
        /*006c*/ 	.word	0xffffffff


	//   ....[9]....
        /*0070*/ 	.word	0xffffffff


	//   ....[10]....
        /*0074*/ 	.word	0xffffffff


	//   ....[11]....
        /*0078*/ 	.word	0x05000008


	//   ....[12]....
        /*007c*/ 	.word	0x05000008


	//   ....[13]....
        /*0080*/ 	.word	0x05000008


	//   ....[14]....
        /*0084*/ 	.word	0x05000008


	//   ....[15]....
        /*0088*/ 	.word	0x05000008


	//----- nvinfo : EIATTR_COOP_GROUP_INSTR_OFFSETS
	.align		4
.L_15:
        /*008c*/ 	.byte	0x04, 0x28
        /*008e*/ 	.short	(.L_17 - .L_16)


	//   ....[0]....
.L_16:
        /*0090*/ 	.word	0x00000150


	//   ....[1]....
        /*0094*/ 	.word	0x00000180


	//   ....[2]....
        /*0098*/ 	.word	0x000001b0


	//   ....[3]....
        /*009c*/ 	.word	0x000001e0


	//   ....[4]....
        /*00a0*/ 	.word	0x00000200


	//   ....[5]....
        /*00a4*/ 	.word	0x00000230


	//   ....[6]....
        /*00a8*/ 	.word	0x00000300


	//   ....[7]....
        /*00ac*/ 	.word	0x00000320


	//   ....[8]....
        /*00b0*/ 	.word	0x00000340


	//   ....[9]....
        /*00b4*/ 	.word	0x00000360


	//   ....[10]....
        /*00b8*/ 	.word	0x00000380


	//   ....[11]....
        /*00bc*/ 	.word	0x00000450


	//   ....[12]....
        /*00c0*/ 	.word	0x000004c0


	//   ....[13]....
        /*00c4*/ 	.word	0x00000530


	//   ....[14]....
        /*00c8*/ 	.word	0x000005a0


	//   ....[15]....
        /*00cc*/ 	.word	0x00000610


	//----- nvinfo : EIATTR_VRC_CTA_INIT_COUNT
	.align		4
.L_17:
        /*00d0*/ 	.byte	0x02, 0x4a
	.zero		1
	.zero		1


	//----- nvinfo : EIATTR_EXIT_INSTR_OFFSETS
	.align		4
        /*00d4*/ 	.byte	0x04, 0x1c
        /*00d6*/ 	.short	(.L_19 - .L_18)


	//   ....[0]....
.L_18:
        /*00d8*/ 	.word	0x000003c0


	//   ....[1]....
        /*00dc*/ 	.word	0x00000400


	//----- nvinfo : EIATTR_CRS_STACK_SIZE
	.align		4
.L_19:
        /*00e0*/ 	.byte	0x04, 0x1e
        /*00e2*/ 	.short	(.L_21 - .L_20)
.L_20:
        /*00e4*/ 	.word	0x00000000


	//----- nvinfo : EIATTR_CBANK_PARAM_SIZE
	.align		4
.L_21:
        /*00e8*/ 	.byte	0x03, 0x19
        /*00ea*/ 	.short	0x0014


	//----- nvinfo : EIATTR_PARAM_CBANK
	.align		4
        /*00ec*/ 	.byte	0x04, 0x0a
        /*00ee*/ 	.short	(.L_23 - .L_22)
	.align		4
.L_22:
        /*00f0*/ 	.word	index@(.nv.constant0._Z21cooperative_group_sumPfS_i)
        /*00f4*/ 	.short	0x0380
        /*00f6*/ 	.short	0x0014


	//----- nvinfo : EIATTR_SW_WAR
	.align		4
.L_23:
        /*00f8*/ 	.byte	0x04, 0x36
        /*00fa*/ 	.short	(.L_25 - .L_24)
.L_24:
        /*00fc*/ 	.word	0x00000008
.L_25:


//--------------------- .nv.callgraph             --------------------------
	.section	.nv.callgraph,"",@"SHT_CUDA_CALLGRAPH"
	.align	4
	.sectionentsize	8
	.align		4
        /*0000*/ 	.word	0x00000000
	.align		4
        /*0004*/ 	.word	0xffffffff
	.align		4
        /*0008*/ 	.word	0x00000000
	.align		4
        /*000c*/ 	.word	0xfffffffe
	.align		4
        /*0010*/ 	.word	0x00000000
	.align		4
        /*0014*/ 	.word	0xfffffffd
	.align		4
        /*0018*/ 	.word	0x00000000
	.align		4
        /*001c*/ 	.word	0xfffffffc


//--------------------- .text._Z21cooperative_group_sumPfS_i --------------------------
	.section	.text._Z21cooperative_group_sumPfS_i,"ax",@progbits
	.align	128
        .global         _Z21cooperative_group_sumPfS_i
        .type           _Z21cooperative_group_sumPfS_i,@function
        .size           _Z21cooperative_group_sumPfS_i,(.L_x_10 - _Z21cooperative_group_sumPfS_i)
        .other          _Z21cooperative_group_sumPfS_i,@"STO_CUDA_ENTRY STV_DEFAULT"
_Z21cooperative_group_sumPfS_i:
.text._Z21cooperative_group_sumPfS_i:
[----:B------:R-:W-:Y:S01]  /*0000*/  LDC R1, c[0x0][0x37c] ;  /* 0x0000df00ff017b82 */ /* 0x000fe20000000800 */
[----:B------:R-:W0:Y:S01]  /*0010*/  S2R R3, SR_TID.Y ;  /* 0x0000000000037919 */ /* 0x000e220000002200 */
[----:B------:R-:W1:Y:S01]  /*0020*/  LDCU UR5, c[0x0][0x360] ;  /* 0x00006c00ff0577ac */ /* 0x000e620008000800 */
[----:B------:R-:W0:Y:S01]  /*0030*/  S2R R4, SR_TID.Z ;  /* 0x0000000000047919 */ /* 0x000e220000002300 */
[----:B------:R-:W0:Y:S01]  /*0040*/  LDCU UR4, c[0x0][0x364] ;  /* 0x00006c80ff0477ac */ /* 0x000e220008000800 */
[----:B------:R-:W1:Y:S01]  /*0050*/  S2R R2, SR_TID.X ;  /* 0x0000000000027919 */ /* 0x000e620000002100 */
[----:B------:R-:W2:Y:S01]  /*0060*/  LDCU UR6, c[0x0][0x390] ;  /* 0x00007200ff0677ac */ /* 0x000ea20008000800 */
[----:B------:R-:W3:Y:S01]  /*0070*/  S2R R0, SR_CTAID.X ;  /* 0x0000000000007919 */ /* 0x000ee20000002500 */
[----:B0-----:R-:W-:-:S04]  /*0080*/  IMAD R3, R4, UR4, R3 ;  /* 0x0000000404037c24 */ /* 0x001fc8000f8e0203 */
[----:B-1----:R-:W-:Y:S02]  /*0090*/  IMAD R3, R3, UR5, R2 ;  /* 0x0000000503037c24 */ /* 0x002fe4000f8e0202 */
[----:B------:R-:W-:Y:S02]  /*00a0*/  HFMA2 R2, -RZ, RZ, 0, 0 ;  /* 0x00000000ff027431 */ /* 0x000fe400000001ff */
[----:B---3--:R-:W-:-:S05]  /*00b0*/  IMAD R7, R0, UR5, R3 ;  /* 0x0000000500077c24 */ /* 0x008fca000f8e0203 */
[----:B--2---:R-:W-:Y:S01]  /*00c0*/  ISETP.GE.U32.AND P0, PT, R7, UR6, PT ;  /* 0x0000000607007c0c */ /* 0x004fe2000bf06070 */
[----:B------:R-:W0:-:S12]  /*00d0*/  LDCU.64 UR6, c[0x0][0x358] ;  /* 0x00006b00ff0677ac */ /* 0x000e180008000a00 */
[----:B------:R-:W1:Y:S02]  /*00e0*/  @!P0 LDC.64 R4, c[0x0][0x380] ;  /* 0x0000e000ff048b82 */ /* 0x000e640000000a00 */
[----:B-1----:R-:W-:-:S05]  /*00f0*/  @!P0 IMAD.WIDE.U32 R4, R7, 0x4, R4 ;  /* 0x0000000407048825 */ /* 0x002fca00078e0004 */
[----:B0-----:R0:W2:Y:S01]  /*0100*/  @!P0 LDG.E R2, desc[UR6][R4.64] ;  /* 0x0000000604028981 */ /* 0x0010a2000c1e1900 */
[----:B------:R-:W-:Y:S01]  /*0110*/  LOP3.LUT P0, R10, R3, 0x1f, RZ, 0xc0, !PT ;  /* 0x0000001f030a7812 */ /* 0x000fe2000780c0ff */
[----:B------:R-:W-:-:S12]  /*0120*/  BSSY B0, `(.L_x_0) ;  /* 0x0000028000007945 */ /* 0x000fd80003800000 */
[----:B------:R-:W1:Y:S01]  /*0130*/  @!P0 S2R R11, SR_CgaCtaId ;  /* 0x00000000000b8919 */ /* 0x000e620000008800 */
[----:B0-----:R-:W-:Y:S01]  /*0140*/  @!P0 MOV R4, 0x400 ;  /* 0x0000040000048802 */ /* 0x001fe20000000f00 */
[----:B--2---:R-:W0:Y:S02]  /*0150*/  SHFL.DOWN PT, R7, R2, 0x10, 0x1f ;  /* 0x0a001f0002077f89 */ /* 0x004e2400000e0000 */
[----:B0-----:R-:W-:Y:S01]  /*0160*/  FADD R7, R7, R2 ;  /* 0x0000000207077221 */ /* 0x001fe20000000000 */
[----:B------:R-:W-:-:S04]  /*0170*/  SHF.L.U32 R2, R3, 0xb, RZ ;  /* 0x0000000b03027819 */ /* 0x000fc800000006ff */
[----:B------:R-:W0:Y:S02]  /*0180*/  SHFL.DOWN PT, R6, R7, 0x8, 0x1f ;  /* 0x09001f0007067f89 */ /* 0x000e2400000e0000 */
[----:B0-----:R-:W-:Y:S01]  /*0190*/  FADD R6, R7, R6 ;  /* 0x0000000607067221 */ /* 0x001fe20000000000 */
[----:B-1----:R-:W-:-:S04]  /*01a0*/  @!P0 LEA R7, R11, R4, 0x18 ;  /* 0x000000040b078211 */ /* 0x002fc800078ec0ff */
[----:B------:R-:W0:Y:S01]  /*01b0*/  SHFL.DOWN PT, R9, R6, 0x4, 0x1f ;  /* 0x08801f0006097f89 */ /* 0x000e2200000e0000 */
[----:B------:R-:W-:Y:S01]  /*01c0*/  @!P0 LEA.HI R4, R2, R7, RZ, 0x12 ;  /* 0x0000000702048211 */ /* 0x000fe200078f90ff */
[----:B0-----:R-:W-:-:S05]  /*01d0*/  FADD R9, R6, R9 ;  /* 0x0000000906097221 */ /* 0x001fca0000000000 */
[----:B------:R-:W0:Y:S02]  /*01e0*/  SHFL.DOWN PT, R8, R9, 0x2, 0x1f ;  /* 0x08401f0009087f89 */ /* 0x000e2400000e0000 */
[----:B0-----:R-:W-:-:S05]  /*01f0*/  FADD R8, R9, R8 ;  /* 0x0000000809087221 */ /* 0x001fca0000000000 */
[----:B------:R-:W0:Y:S02]  /*0200*/  SHFL.DOWN PT, R5, R8, 0x1, 0x1f ;  /* 0x08201f0008057f89 */ /* 0x000e2400000e0000 */
[----:B0-----:R-:W-:-:S05]  /*0210*/  FADD R5, R8, R5 ;  /* 0x0000000508057221 */ /* 0x001fca0000000000 */
[----:B------:R0:W-:Y:S01]  /*0220*/  @!P0 STS [R4], R5 ;  /* 0x0000000504008388 */ /* 0x0001e20000000800 */
[----:B------:R-:W-:Y:S01]  /*0230*/  BAR.SYNC.DEFER_BLOCKING 0x0 ;  /* 0x0000000000007b1d */ /* 0x000fe20000010000 */
[----:B------:R-:W-:-:S13]  /*0240*/  ISETP.GT.U32.AND P0, PT, R2, 0xffff, PT ;  /* 0x0000ffff0200780c */ /* 0x000fda0003f04070 */
[----:B0-----:R-:W-:Y:S05]  /*0250*/  @P0 BRA `(.L_x_1) ;  /* 0x0000000000500947 */ /* 0x001fea0003800000 */
[----:B------:R-:W-:-:S06]  /*0260*/  USHF.R.U32.HI UR4, URZ, 0x5, UR5 ;  /* 0x00000005ff047899 */ /* 0x000fcc0008011605 */
[----:B------:R-:W-:Y:S01]  /*0270*/  ISETP.GE.U32.AND P0, PT, R10, UR4, PT ;  /* 0x000000040a007c0c */ /* 0x000fe2000bf06070 */
[----:B------:R-:W-:-:S12]  /*0280*/  UMOV UR4, 0xffffffff ;  /* 0xffffffff00047882 */ /* 0x000fd80000000000 */
[----:B------:R-:W0:Y:S01]  /*0290*/  @!P0 S2R R5, SR_CgaCtaId ;  /* 0x0000000000058919 */ /* 0x000e220000008800 */
[----:B------:R-:W-:-:S04]  /*02a0*/  @!P0 MOV R2, 0x400 ;  /* 0x0000040000028802 */ /* 0x000fc80000000f00 */
[----:B0-----:R-:W-:Y:S01]  /*02b0*/  @!P0 LEA R5, R5, R2, 0x18 ;  /* 0x0000000205058211 */ /* 0x001fe200078ec0ff */
[----:B------:R-:W-:-:S03]  /*02c0*/  IMAD.MOV.U32 R2, RZ, RZ, RZ ;  /* 0x000000ffff027224 */ /* 0x000fc600078e00ff */
[----:B------:R-:W-:-:S05]  /*02d0*/  @!P0 LEA R10, R10, R5, 0x2 ;  /* 0x000000050a0a8211 */ /* 0x000fca00078e10ff */
[----:B------:R0:W1:Y:S01]  /*02e0*/  @!P0 LDS R2, [R10] ;  /* 0x000000000a028984 */ /* 0x0000620000000800 */
[----:B------:R-:W-:Y:S05]  /*02f0*/  BRA.DIV UR4, `(.L_x_2) ;  /* 0x0000000204447947 */ /* 0x000fea000b800000 */
[----:B-1----:R-:W1:Y:S02]  /*0300*/  SHFL.DOWN PT, R5, R2, 0x10, 0x1f ;  /* 0x0a001f0002057f89 */ /* 0x002e6400000e0000 */
[----:B-1----:R-:W-:-:S05]  /*0310*/  FADD R5, R5, R2 ;  /* 0x0000000205057221 */ /* 0x002fca0000000000 */
[----:B------:R-:W1:Y:S02]  /*0320*/  SHFL.DOWN PT, R4, R5, 0x8, 0x1f ;  /* 0x09001f0005047f89 */ /* 0x000e6400000e0000 */
[----:B-1----:R-:W-:-:S05]  /*0330*/  FADD R4, R5, R4 ;  /* 0x0000000405047221 */ /* 0x002fca0000000000 */
[----:B------:R-:W1:Y:S02]  /*0340*/  SHFL.DOWN PT, R7, R4, 0x4, 0x1f ;  /* 0x08801f0004077f89 */ /* 0x000e6400000e0000 */
[----:B-1----:R-:W-:-:S05]  /*0350*/  FADD R7, R4, R7 ;  /* 0x0000000704077221 */ /* 0x002fca0000000000 */
[----:B------:R-:W1:Y:S02]  /*0360*/  SHFL.DOWN PT, R6, R7, 0x2, 0x1f ;  /* 0x08401f0007067f89 */ /* 0x000e6400000e0000 */
[----:B-1----:R-:W-:-:S05]  /*0370*/  FADD R6, R7, R6 ;  /* 0x0000000607067221 */ /* 0x002fca0000000000 */
[----:B------:R1:W2:Y:S02]  /*0380*/  SHFL.DOWN PT, R9, R6, 0x1, 0x1f ;  /* 0x08201f0006097f89 */ /* 0x0002a400000e0000 */
.L_x_8:
[----:B--2---:R-:W-:-:S07]  /*0390*/  FADD R5, R6, R9 ;  /* 0x0000000906057221 */ /* 0x004fce0000000000 */
.L_x_1:
[----:B------:R-:W-:Y:S05]  /*03a0*/  BSYNC B0 ;  /* 0x0000000000007941 */ /* 0x000fea0003800000 */
.L_x_0:
[----:B------:R-:W-:-:S13]  /*03b0*/  ISETP.NE.AND P0, PT, R3, RZ, PT ;  /* 0x000000ff0300720c */ /* 0x000fda0003f05270 */
[----:B------:R-:W-:Y:S05]  /*03c0*/  @P0 EXIT ;  /* 0x000000000000094d */ /* 0x000fea0003800000 */
[----:B------:R-:W2:Y:S02]  /*03d0*/  LDC.64 R2, c[0x0][0x388] ;  /* 0x0000e200ff027b82 */ /* 0x000ea40000000a00 */
[----:B--2---:R-:W-:-:S05]  /*03e0*/  IMAD.WIDE.U32 R2, R0, 0x4, R2 ;  /* 0x0000000400027825 */ /* 0x004fca00078e0002 */
[----:B------:R-:W-:Y:S01]  /*03f0*/  STG.E desc[UR6][R2.64], R5 ;  /* 0x0000000502007986 */ /* 0x000fe2000c101906 */
[----:B------:R-:W-:Y:S05]  /*0400*/  EXIT ;  /* 0x000000000000794d */ /* 0x000fea0003800000 */
.L_x_2:
[----:B------:R-:W-:Y:S01]  /*0410*/  MOV R11, 0x10 ;  /* 0x00000010000b7802 */ /* 0x000fe20000000f00 */
[----:B------:R-:W-:Y:S01]  /*0420*/  IMAD.MOV.U32 R13, RZ, RZ, 0x1f ;  /* 0x0000001fff0d7424 */ /* 0x000fe200078e00ff */
[----:B------:R-:W-:-:S07]  /*0430*/  MOV R8, 0xffffffff ;  /* 0xffffffff00087802 */ /* 0x000fce0000000f00 */
[----:B01----:R-:W-:Y:S05]  /*0440*/  WARPSYNC.COLLECTIVE R8, `(.L_x_3) ;  /* 0x0000000008087348 */ /* 0x003fea0003c00000 */
[----:B-1----:R1:W2:Y:S02]  /*0450*/  SHFL.DOWN P0, R9, R2, R11, R13 ;  /* 0x0800000b02097389 */ /* 0x0022a4000000000d */
[----:B012---:R-:W-:Y:S05]  /*0460*/  ENDCOLLECTIVE ;  /* 0x000000000000791b */ /* 0x007fea0003800000 */
.L_x_3:
[----:B------:R-:W-:Y:S01]  /*0470*/  HFMA2 R11, -RZ, RZ, 0, 4.76837158203125e-07 ;  /* 0x00000008ff0b7431 */ /* 0x000fe200000001ff */
[----:B------:R-:W-:-:S05]  /*0480*/  MOV R5, R9 ;  /* 0x0000000900057202 */ /* 0x000fca0000000f00 */
[----:B------:R-:W-:-:S04]  /*0490*/  FADD R5, R5, R2 ;  /* 0x0000000205057221 */ /* 0x000fc80000000000 */
[----:B------:R-:W-:-:S07]  /*04a0*/  IMAD.MOV.U32 R2, RZ, RZ, R5 ;  /* 0x000000ffff027224 */ /* 0x000fce00078e0005 */
[----:B------:R-:W-:Y:S05]  /*04b0*/  WARPSYNC.COLLECTIVE R8, `(.L_x_4) ;  /* 0x0000000008087348 */ /* 0x000fea0003c00000 */
[----:B------:R0:W1:Y:S02]  /*04c0*/  SHFL.DOWN P0, R9, R2, R11, R13 ;  /* 0x0800000b02097389 */ /* 0x000064000000000d */
[----:B01----:R-:W-:Y:S05]  /*04d0*/  ENDCOLLECTIVE ;  /* 0x000000000000791b */ /* 0x003fea0003800000 */
.L_x_4:
[----:B------:R-:W-:Y:S01]  /*04e0*/  HFMA2 R11, -RZ, RZ, 0, 2.384185791015625e-07 ;  /* 0x00000004ff0b7431 */ /* 0x000fe200000001ff */
[----:B------:R-:W-:-:S05]  /*04f0*/  MOV R4, R9 ;  /* 0x0000000900047202 */ /* 0x000fca0000000f00 */
[----:B------:R-:W-:-:S04]  /*0500*/  FADD R4, R5, R4 ;  /* 0x0000000405047221 */ /* 0x000fc80000000000 */
[----:B------:R-:W-:-:S07]  /*0510*/  IMAD.MOV.U32 R2, RZ, RZ, R4 ;  /* 0x000000ffff027224 */ /* 0x000fce00078e0004 */
[----:B------:R-:W-:Y:S05]  /*0520*/  WARPSYNC.COLLECTIVE R8, `(.L_x_5) ;  /* 0x0000000008087348 */ /* 0x000fea0003c00000 */
[----:B------:R0:W1:Y:S02]  /*0530*/  SHFL.DOWN P0, R9, R2, R11, R13 ;  /* 0x0800000b02097389 */ /* 0x000064000000000d */
[----:B01----:R-:W-:Y:S05]  /*0540*/  ENDCOLLECTIVE ;  /* 0x000000000000791b */ /* 0x003fea0003800000 */
.L_x_5:
[----:B------:R-:W-:Y:S01]  /*0550*/  IMAD.MOV.U32 R11, RZ, RZ, 0x2 ;  /* 0x00000002ff0b7424 */ /* 0x000fe200078e00ff */
[----:B------:R-:W-:-:S05]  /*0560*/  MOV R7, R9 ;  /* 0x0000000900077202 */ /* 0x000fca0000000f00 */
[----:B------:R-:W-:-:S05]  /*0570*/  FADD R7, R4, R7 ;  /* 0x0000000704077221 */ /* 0x000fca0000000000 */
[----:B------:R-:W-:-:S07]  /*0580*/  MOV R2, R7 ;  /* 0x0000000700027202 */ /* 0x000fce0000000f00 */
[----:B------:R-:W-:Y:S05]  /*0590*/  WARPSYNC.COLLECTIVE R8, `(.L_x_6) ;  /* 0x0000000008087348 */ /* 0x000fea0003c00000 */
[----:B------:R0:W1:Y:S02]  /*05a0*/  SHFL.DOWN P0, R9, R2, R11, R13 ;  /* 0x0800000b02097389 */ /* 0x000064000000000d */
[----:B01----:R-:W-:Y:S05]  /*05b0*/  ENDCOLLECTIVE ;  /* 0x000000000000791b */ /* 0x003fea0003800000 */
.L_x_6:
[----:B------:R-:W-:Y:S01]  /*05c0*/  HFMA2 R11, -RZ, RZ, 0, 5.9604644775390625e-08 ;  /* 0x00000001ff0b7431 */ /* 0x000fe200000001ff */
[----:B------:R-:W-:-:S05]  /*05d0*/  MOV R6, R9 ;  /* 0x0000000900067202 */ /* 0x000fca0000000f00 */
[----:B------:R-:W-:-:S05]  /*05e0*/  FADD R6, R7, R6 ;  /* 0x0000000607067221 */ /* 0x000fca0000000000 */
[----:B------:R-:W-:-:S07]  /*05f0*/  MOV R2, R6 ;  /* 0x0000000600027202 */ /* 0x000fce0000000f00 */
[----:B------:R-:W-:Y:S05]  /*0600*/  WARPSYNC.COLLECTIVE R8, `(.L_x_7) ;  /* 0x0000000008087348 */ /* 0x000fea0003c00000 */
[----:B------:R0:W1:Y:S02]  /*0610*/  SHFL.DOWN P0, R9, R2, R11, R13 ;  /* 0x0800000b02097389 */ /* 0x000064000000000d */
[----:B01----:R-:W-:Y:S05]  /*0620*/  ENDCOLLECTIVE ;  /* 0x000000000000791b */ /* 0x003fea0003800000 */
.L_x_7:
[----:B------:R-:W-:Y:S05]  /*0630*/  BRA `(.L_x_8) ;  /* 0xfffffffc00547947 */ /* 0x000fea000383ffff */
.L_x_9:
[----:B------:R-:W-:-:S00]  /*0640*/  BRA `(.L_x_9) ;  /* 0xfffffffc00fc7947 */ /* 0x000fc0000383ffff */
[----:B------:R-:W-:-:S00]  /*0650*/  NOP ;  /* 0x0000000000007918 */ /* 0x000fc00000000000 */
        /* <DEDUP_REMOVED lines=10> */
.L_x_10:


//--------------------- .nv.shared._Z21cooperative_group_sumPfS_i --------------------------
	.section	.nv.shared._Z21cooperative_group_sumPfS_i,"aw",@nobits
	.sectionflags	@""
	.align	4
.nv.shared._Z21cooperative_group_sumPfS_i:
	.zero		1152


//--------------------- .nv.shared.reserved.0     --------------------------
	.section	.nv.shared.reserved.0,"aw",@nobits
	.weak		__nv_reservedSMEM_offset_0_alias
	.size		__nv_reservedSMEM_offset_0_alias, 0, 64
	.other		__nv_reservedSMEM_offset_0_alias,@"STO_CUDA_RESERVED_SHARED STV_DEFAULT"
__nv_reservedSMEM_offset_0_alias:
	.zero		0
	.zero		64


//--------------------- .nv.constant0._Z21cooperative_group_sumPfS_i --------------------------
	.section	.nv.constant0._Z21cooperative_group_sumPfS_i,"a",@progbits
	.sectionflags	@""
	.align	4
.nv.constant0._Z21cooperative_group_sumPfS_i:
	.zero		916


//--------------------- SYMBOLS --------------------------

	.type		.nv.reservedSmem.offset0,@object
	.size		.nv.reservedSmem.offset0,0x4
	.type		.nv.reservedSmem.cap,@object
	.size		.nv.reservedSmem.cap,0x4
